//
// Generated by NVIDIA NVVM Compiler
//
// Compiler Build ID: CL-36424714
// Cuda compilation tools, release 13.0, V13.0.88
// Based on NVVM 20.0.0
//

.version 9.0
.target sm_100
.address_size 64

	// .globl	_Z6reducev
.global .align 4 .b8 d[8];
.global .align 4 .b8 d_x[4000];
.extern .shared .align 16 .b8 __shared__s_y[];

.visible .entry _Z6reducev()
{
	.reg .pred 	%p<11>;
	.reg .b32 	%r<27>;
	.reg .b64 	%rd<5>;

	mov.u32 	%r1, %tid.x;
	setp.gt.u32 	%p1, %r1, 999;
	shl.b32 	%r7, %r1, 2;
	mov.u32 	%r8, __shared__s_y;
	add.s32 	%r2, %r8, %r7;
	@%p1 bra 	$L__BB0_2;
	mul.wide.u32 	%rd2, %r1, 4;
	mov.u64 	%rd3, d_x;
	cvta.global.u64 	%rd4, %rd3;
	add.s64 	%rd1, %rd4, %rd2;
	// begin inline asm
	ld.global.nc.s32 %r9, [%rd1];
	// end inline asm
	st.shared.u32 	[%r2], %r9;
$L__BB0_2:
	bar.sync 	0;
	mov.u32 	%r26, %ntid.x;
	setp.lt.u32 	%p2, %r26, 64;
	@%p2 bra 	$L__BB0_6;
$L__BB0_3:
	shr.u32 	%r5, %r26, 1;
	setp.ge.u32 	%p3, %r1, %r5;
	@%p3 bra 	$L__BB0_5;
	shl.b32 	%r10, %r5, 2;
	add.s32 	%r11, %r2, %r10;
	ld.shared.u32 	%r12, [%r11];
	ld.shared.u32 	%r13, [%r2];
	add.s32 	%r14, %r13, %r12;
	st.shared.u32 	[%r2], %r14;
$L__BB0_5:
	bar.sync 	0;
	setp.gt.u32 	%p4, %r26, 127;
	mov.u32 	%r26, %r5;
	@%p4 bra 	$L__BB0_3;
$L__BB0_6:
	ld.shared.u32 	%r15, [%r2];
	shfl.sync.down.b32	%r16|%p5, %r15, 16, 31, -1;
	add.s32 	%r17, %r16, %r15;
	shfl.sync.down.b32	%r18|%p6, %r17, 8, 31, -1;
	add.s32 	%r19, %r18, %r17;
	shfl.sync.down.b32	%r20|%p7, %r19, 4, 31, -1;
	add.s32 	%r21, %r20, %r19;
	shfl.sync.down.b32	%r22|%p8, %r21, 2, 31, -1;
	add.s32 	%r23, %r22, %r21;
	shfl.sync.down.b32	%r24|%p9, %r23, 1, 31, -1;
	add.s32 	%r6, %r24, %r23;
	setp.ne.s32 	%p10, %r1, 0;
	@%p10 bra 	$L__BB0_8;
	atom.global.add.u32 	%r25, [d], %r6;
$L__BB0_8:
	ret;

}


// ===== COMPILED SASS (sm_100) =====

	.target	sm_100

	.elftype	@"ET_EXEC"


//--------------------- .note.nv.tkinfo           --------------------------
	.section	.note.nv.tkinfo,"",@"SHT_NOTE"
	.sectionflags	@"SHF_NOTE_NV_TKINFO"
	.tkinfo
        /*0018*/ 	.word	0x00000002
        /*0030*/ 	.string	""
        /*0030*/ 	.string	"ptxas"
        /*0030*/ 	.string	"Cuda compilation tools, release 13.0, V13.0.88"
        /*0030*/ 	.string	"Build cuda_13.0.r13.0/compiler.36424714_0"
        /*0030*/ 	.string	"-arch sm_100 -m 64 "



//--------------------- .note.nv.cuinfo           --------------------------
	.section	.note.nv.cuinfo,"",@"SHT_NOTE"
	.sectionflags	@"SHF_NOTE_NV_CUINFO"
        /*0018*/ 	.short	0x0002
        /*001a*/ 	.short	0x0064
        /*001c*/ 	.short	0x0082
	.zero		2


//--------------------- .nv.info                  --------------------------
	.section	.nv.info,"",@"SHT_CUDA_INFO"
	.align	4


	//----- nvinfo : EIATTR_REGCOUNT
	.align		4
        /*0000*/ 	.byte	0x04, 0x2f
        /*0002*/ 	.short	(.L_3 - .L_2)
	.align		4
.L_2:
        /*0004*/ 	.word	index@(_Z6reducev)
        /*0008*/ 	.word	0x0000000a


	//----- nvinfo : EIATTR_FRAME_SIZE
	.align		4
.L_3:
        /*000c*/ 	.byte	0x04, 0x11
        /*000e*/ 	.short	(.L_5 - .L_4)
	.align		4
.L_4:
        /*0010*/ 	.word	index@(_Z6reducev)
        /*0014*/ 	.word	0x00000000


	//----- nvinfo : EIATTR_MIN_STACK_SIZE
	.align		4
.L_5:
        /*0018*/ 	.byte	0x04, 0x12
        /*001a*/ 	.short	(.L_7 - .L_6)
	.align		4
.L_6:
        /*001c*/ 	.word	index@(_Z6reducev)
        /*0020*/ 	.word	0x00000000
.L_7:


//--------------------- .nv.compat                --------------------------
	.section	.nv.compat,"",@"SHT_CUDA_COMPAT_INFO"
	.align	4
        /*0000*/ 	.byte	0x02, 0x09, 0x00, 0x00, 0x02, 0x02, 0x01, 0x00, 0x02, 0x05, 0x05, 0x00, 0x03, 0x07, 0x01, 0x01
        /*0010*/ 	.byte	0x02, 0x03, 0x00, 0x00, 0x02, 0x06, 0x01, 0x00, 0x04, 0x0b, 0x08, 0x00, 0x09, 0x00, 0x00, 0x00
        /*0020*/ 	.byte	0x00, 0x00, 0x00, 0x00


//--------------------- .nv.info._Z6reducev       --------------------------
	.section	.nv.info._Z6reducev,"",@"SHT_CUDA_INFO"
	.sectionflags	@""
	.align	4


	//----- nvinfo : EIATTR_CUDA_API_VERSION
	.align		4
        /*0000*/ 	.byte	0x04, 0x37
        /*0002*/ 	.short	(.L_9 - .L_8)
.L_8:
        /*0004*/ 	.word	0x00000082


	//----- nvinfo : EIATTR_SPARSE_MMA_MASK
	.align		4
.L_9:
        /*0008*/ 	.byte	0x03, 0x50
        /*000a*/ 	.short	0x0000


	//----- nvinfo : EIATTR_MAXREG_COUNT
	.align		4
        /*000c*/ 	.byte	0x03, 0x1b
        /*000e*/ 	.short	0x00ff


	//----- nvinfo : EIATTR_NUM_BARRIERS
	.align		4
        /*0010*/ 	.byte	0x02, 0x4c
        /*0012*/ 	.byte	0x01
	.zero		1


	//----- nvinfo : EIATTR_MERCURY_ISA_VERSION
	.align		4
        /*0014*/ 	.byte	0x03, 0x5f
        /*0016*/ 	.short	0x0101


	//----- nvinfo : EIATTR_COOP_GROUP_MASK_REGIDS
	.align		4
        /*0018*/ 	.byte	0x04, 0x29
        /*001a*/ 	.short	(.L_11 - .L_10)


	//   ....[0]....
.L_10:
        /*001c*/ 	.word	0xffffffff


	//   ....[1]....
        /*0020*/ 	.word	0xffffffff


	//   ....[2]....
        /*0024*/ 	.word	0xffffffff


	//   ....[3]....
        /*0028*/ 	.word	0xffffffff


	//   ....[4]....
        /*002c*/ 	.word	0xffffffff


	//----- nvinfo : EIATTR_COOP_GROUP_INSTR_OFFSETS
	.align		4
.L_11:
        /*0030*/ 	.byte	0x04, 0x28
        /*0032*/ 	.short	(.L_13 - .L_12)


	//   ....[0]....
.L_12:
        /*0034*/ 	.word	0x000001e0


	//   ....[1]....
        /*0038*/ 	.word	0x00000200


	//   ....[2]....
        /*003c*/ 	.word	0x00000220


	//   ....[3]....
        /*0040*/ 	.word	0x00000240


	//   ....[4]....
        /*0044*/ 	.word	0x00000260


	//----- nvinfo : EIATTR_VRC_CTA_INIT_COUNT
	.align		4
.L_13:
        /*0048*/ 	.byte	0x02, 0x4a
	.zero		1
	.zero		1


	//----- nvinfo : EIATTR_EXIT_INSTR_OFFSETS
	.align		4
        /*004c*/ 	.byte	0x04, 0x1c
        /*004e*/ 	.short	(.L_15 - .L_14)


	//   ....[0]....
.L_14:
        /*0050*/ 	.word	0x00000270


	//   ....[1]....
        /*0054*/ 	.word	0x000002b0


	//----- nvinfo : EIATTR_SW_WAR
	.align		4
.L_15:
        /*0058*/ 	.byte	0x04, 0x36
        /*005a*/ 	.short	(.L_17 - .L_16)
.L_16:
        /*005c*/ 	.word	0x00000008
.L_17:


//--------------------- .nv.callgraph             --------------------------
	.section	.nv.callgraph,"",@"SHT_CUDA_CALLGRAPH"
	.align	4
	.sectionentsize	8
	.align		4
        /*0000*/ 	.word	0x00000000
	.align		4
        /*0004*/ 	.word	0xffffffff
	.align		4
        /*0008*/ 	.word	0x00000000
	.align		4
        /*000c*/ 	.word	0xfffffffe
	.align		4
        /*0010*/ 	.word	0x00000000
	.align		4
        /*0014*/ 	.word	0xfffffffd
	.align		4
        /*0018*/ 	.word	0x00000000
	.align		4
        /*001c*/ 	.word	0xfffffffc


//--------------------- .nv.constant4             --------------------------
	.section	.nv.constant4,"a",@progbits
	.align	8
	.align		8
.nv.constant4:
        /*0000*/ 	.dword	d
	.align		8
        /*0008*/ 	.dword	d_x


//--------------------- .text._Z6reducev          --------------------------
	.section	.text._Z6reducev,"ax",@progbits
	.align	128
        .global         _Z6reducev
        .type           _Z6reducev,@function
        .size           _Z6reducev,(.L_x_3 - _Z6reducev)
        .other          _Z6reducev,@"STO_CUDA_ENTRY STV_DEFAULT"
_Z6reducev:
.text._Z6reducev:
[----:B------:R-:W-:Y:S01]  /*0000*/  LDC R1, c[0x0][0x37c] ;  /* 0x0000df00ff017b82 */ /* 0x000fe20000000800 */
[----:B------:R-:W0:Y:S01]  /*0010*/  S2R R7, SR_TID.X ;  /* 0x0000000000077919 */ /* 0x000e220000002100 */
[----:B------:R-:W1:Y:S01]  /*0020*/  LDCU.64 UR6, c[0x0][0x358] ;  /* 0x00006b00ff0677ac */ /* 0x000e620008000a00 */
[----:B0-----:R-:W-:-:S13]  /*0030*/  ISETP.GT.U32.AND P0, PT, R7, 0x3e7, PT ;  /* 0x000003e70700780c */ /* 0x001fda0003f04070 */
[----:B------:R-:W0:Y:S02]  /*0040*/  @!P0 LDC.64 R2, c[0x4][0x8] ;  /* 0x01000200ff028b82 */ /* 0x000e240000000a00 */
[----:B0-----:R-:W-:-:S06]  /*0050*/  @!P0 IMAD.WIDE.U32 R2, R7, 0x4, R2 ;  /* 0x0000000407028825 */ /* 0x001fcc00078e0002 */
[----:B-1----:R-:W2:Y:S01]  /*0060*/  @!P0 LDG.E.CONSTANT R3, desc[UR6][R2.64] ;  /* 0x0000000602038981 */ /* 0x002ea2000c1e9900 */
[----:B------:R-:W0:Y:S01]  /*0070*/  S2UR UR5, SR_CgaCtaId ;  /* 0x00000000000579c3 */ /* 0x000e220000008800 */
[----:B------:R-:W-:Y:S01]  /*0080*/  UMOV UR4, 0x400 ;  /* 0x0000040000047882 */ /* 0x000fe20000000000 */
[----:B------:R-:W1:Y:S02]  /*0090*/  LDCU UR8, c[0x0][0x360] ;  /* 0x00006c00ff0877ac */ /* 0x000e640008000800 */
[----:B-1----:R-:W-:Y:S02]  /*00a0*/  UISETP.GE.U32.AND UP0, UPT, UR8, 0x40, UPT ;  /* 0x000000400800788c */ /* 0x002fe4000bf06070 */
[----:B0-----:R-:W-:-:S06]  /*00b0*/  ULEA UR4, UR5, UR4, 0x18 ;  /* 0x0000000405047291 */ /* 0x001fcc000f8ec0ff */
[----:B------:R-:W-:-:S05]  /*00c0*/  LEA R0, R7, UR4, 0x2 ;  /* 0x0000000407007c11 */ /* 0x000fca000f8e10ff */
[----:B--2---:R0:W-:Y:S01]  /*00d0*/  @!P0 STS [R0], R3 ;  /* 0x0000000300008388 */ /* 0x0041e20000000800 */
[----:B------:R-:W-:Y:S06]  /*00e0*/  BAR.SYNC.DEFER_BLOCKING 0x0 ;  /* 0x0000000000007b1d */ /* 0x000fec0000010000 */
[----:B------:R-:W-:Y:S05]  /*00f0*/  BRA.U !UP0, `(.L_x_0) ;  /* 0x0000000108307547 */ /* 0x000fea000b800000 */
[----:B------:R-:W-:-:S07]  /*0100*/  IMAD.U32 R2, RZ, RZ, UR8 ;  /* 0x00000008ff027e24 */ /* 0x000fce000f8e00ff */
.L_x_1:
[----:B------:R-:W-:-:S04]  /*0110*/  SHF.R.U32.HI R6, RZ, 0x1, R2 ;  /* 0x00000001ff067819 */ /* 0x000fc80000011602 */
[----:B------:R-:W-:-:S13]  /*0120*/  ISETP.GE.U32.AND P0, PT, R7, R6, PT ;  /* 0x000000060700720c */ /* 0x000fda0003f06070 */
[----:B0-----:R-:W-:Y:S01]  /*0130*/  @!P0 IMAD R3, R6, 0x4, R0 ;  /* 0x0000000406038824 */ /* 0x001fe200078e0200 */
[----:B------:R-:W-:Y:S05]  /*0140*/  @!P0 LDS R4, [R0] ;  /* 0x0000000000048984 */ /* 0x000fea0000000800 */
[----:B------:R-:W0:Y:S02]  /*0150*/  @!P0 LDS R3, [R3] ;  /* 0x0000000003038984 */ /* 0x000e240000000800 */
[----:B0-----:R-:W-:-:S05]  /*0160*/  @!P0 IMAD.IADD R5, R3, 0x1, R4 ;  /* 0x0000000103058824 */ /* 0x001fca00078e0204 */
[----:B------:R1:W-:Y:S01]  /*0170*/  @!P0 STS [R0], R5 ;  /* 0x0000000500008388 */ /* 0x0003e20000000800 */
[----:B------:R-:W-:Y:S01]  /*0180*/  BAR.SYNC.DEFER_BLOCKING 0x0 ;  /* 0x0000000000007b1d */ /* 0x000fe20000010000 */
[----:B------:R-:W-:Y:S02]  /*0190*/  ISETP.GT.U32.AND P0, PT, R2, 0x7f, PT ;  /* 0x0000007f0200780c */ /* 0x000fe40003f04070 */
[----:B------:R-:W-:-:S11]  /*01a0*/  MOV R2, R6 ;  /* 0x0000000600027202 */ /* 0x000fd60000000f00 */
[----:B-1----:R-:W-:Y:S05]  /*01b0*/  @P0 BRA `(.L_x_1) ;  /* 0xfffffffc00d40947 */ /* 0x002fea000383ffff */
.L_x_0:
[----:B0-----:R-:W0:Y:S01]  /*01c0*/  LDS R0, [R0] ;  /* 0x0000000000007984 */ /* 0x001e220000000800 */
[----:B------:R-:W-:-:S03]  /*01d0*/  ISETP.NE.AND P0, PT, R7, RZ, PT ;  /* 0x000000ff0700720c */ /* 0x000fc60003f05270 */
[----:B0-----:R-:W0:Y:S02]  /*01e0*/  SHFL.DOWN PT, R3, R0, 0x10, 0x1f ;  /* 0x0a001f0000037f89 */ /* 0x001e2400000e0000 */
[----:B0-----:R-:W-:-:S05]  /*01f0*/  IMAD.IADD R3, R0, 0x1, R3 ;  /* 0x0000000100037824 */ /* 0x001fca00078e0203 */
[----:B------:R-:W0:Y:S02]  /*0200*/  SHFL.DOWN PT, R2, R3, 0x8, 0x1f ;  /* 0x09001f0003027f89 */ /* 0x000e2400000e0000 */
[----:B0-----:R-:W-:-:S05]  /*0210*/  IMAD.IADD R2, R3, 0x1, R2 ;  /* 0x0000000103027824 */ /* 0x001fca00078e0202 */
[----:B------:R-:W0:Y:S02]  /*0220*/  SHFL.DOWN PT, R5, R2, 0x4, 0x1f ;  /* 0x08801f0002057f89 */ /* 0x000e2400000e0000 */
[----:B0-----:R-:W-:-:S05]  /*0230*/  IADD3 R5, PT, PT, R2, R5, RZ ;  /* 0x0000000502057210 */ /* 0x001fca0007ffe0ff */
[----:B------:R-:W0:Y:S02]  /*0240*/  SHFL.DOWN PT, R4, R5, 0x2, 0x1f ;  /* 0x08401f0005047f89 */ /* 0x000e2400000e0000 */
[----:B0-----:R-:W-:-:S05]  /*0250*/  IMAD.IADD R4, R5, 0x1, R4 ;  /* 0x0000000105047824 */ /* 0x001fca00078e0204 */
[----:B------:R0:W1:Y:S01]  /*0260*/  SHFL.DOWN PT, R7, R4, 0x1, 0x1f ;  /* 0x08201f0004077f89 */ /* 0x00006200000e0000 */
[----:B------:R-:W-:Y:S05]  /*0270*/  @P0 EXIT ;  /* 0x000000000000094d */ /* 0x000fea0003800000 */
[----:B------:R-:W2:Y:S01]  /*0280*/  LDC.64 R2, c[0x4][RZ] ;  /* 0x01000000ff027b82 */ /* 0x000ea20000000a00 */
[----:B-1----:R-:W-:-:S05]  /*0290*/  IADD3 R7, PT, PT, R4, R7, RZ ;  /* 0x0000000704077210 */ /* 0x002fca0007ffe0ff */
[----:B--2---:R-:W-:Y:S01]  /*02a0*/  REDG.E.ADD.STRONG.GPU desc[UR6][R2.64], R7 ;  /* 0x000000070200798e */ /* 0x004fe2000c12e106 */
[----:B------:R-:W-:Y:S05]  /*02b0*/  EXIT ;  /* 0x000000000000794d */ /* 0x000fea0003800000 */
.L_x_2:
[----:B------:R-:W-:-:S00]  /*02c0*/  BRA `(.L_x_2) ;  /* 0xfffffffc00fc7947 */ /* 0x000fc0000383ffff */
[----:B------:R-:W-:-:S00]  /*02d0*/  NOP ;  /* 0x0000000000007918 */ /* 0x000fc00000000000 */
        /* <DEDUP_REMOVED lines=10> */
.L_x_3:


//--------------------- .nv.shared._Z6reducev     --------------------------
	.section	.nv.shared._Z6reducev,"aw",@nobits
	.sectionflags	@""
	.align	16
	.zero		1024


//--------------------- .nv.shared.reserved.0     --------------------------
	.section	.nv.shared.reserved.0,"aw",@nobits
	.weak		__nv_reservedSMEM_offset_0_alias
	.size		__nv_reservedSMEM_offset_0_alias, 0, 64
	.other		__nv_reservedSMEM_offset_0_alias,@"STO_CUDA_RESERVED_SHARED STV_DEFAULT"
__nv_reservedSMEM_offset_0_alias:
	.zero		0
	.zero		64


//--------------------- .nv.global                --------------------------
	.section	.nv.global,"aw",@nobits
	.align	4
.nv.global:
	.type		d,@object
	.size		d,(d_x - d)
d:
	.zero		8
	.type		d_x,@object
	.size		d_x,(.L_1 - d_x)
d_x:
	.zero		4000
.L_1:


//--------------------- .nv.constant0._Z6reducev  --------------------------
	.section	.nv.constant0._Z6reducev,"a",@progbits
	.sectionflags	@""
	.align	4
.nv.constant0._Z6reducev:
	.zero		896


//--------------------- SYMBOLS --------------------------

	.type		.nv.reservedSmem.offset0,@object
	.size		.nv.reservedSmem.offset0,0x4
	.type		.nv.reservedSmem.cap,@object
	.size		.nv.reservedSmem.cap,0x4
